	.headerflags	@"EF_CUDA_TEXMODE_UNIFIED EF_CUDA_64BIT_ADDRESS EF_CUDA_ACCELERATORS EF_CUDA_SM90 EF_CUDA_VIRTUAL_SM(EF_CUDA_SM90)"
	.elftype	@"ET_EXEC"


//--------------------- .nv.info                  --------------------------
	.section	.nv.info,"",@"SHT_CUDA_INFO"
	.align	4


	//----- nvinfo : EIATTR_REGCOUNT
	.align		4
        /*0000*/ 	.byte	0x04, 0x2f
        /*0002*/ 	.short	(.L_1 - .L_0)
	.align		4
.L_0:
        /*0004*/ 	.word	index@(triton_poi_fused_convolution_28)
        /*0008*/ 	.word	0x00000012


	//----- nvinfo : EIATTR_MIN_STACK_SIZE
	.align		4
.L_1:
        /*000c*/ 	.byte	0x04, 0x12
        /*000e*/ 	.short	(.L_3 - .L_2)
	.align		4
.L_2:
        /*0010*/ 	.word	index@(triton_poi_fused_convolution_28)
        /*0014*/ 	.word	0x00000000


	//----- nvinfo : EIATTR_FRAME_SIZE
	.align		4
.L_3:
        /*0018*/ 	.byte	0x04, 0x11
        /*001a*/ 	.short	(.L_5 - .L_4)
	.align		4
.L_4:
        /*001c*/ 	.word	index@(triton_poi_fused_convolution_28)
        /*0020*/ 	.word	0x00000000


	//----- nvinfo : EIATTR_MIN_STACK_SIZE
	.align		4
.L_5:
        /*0024*/ 	.byte	0x04, 0x12
        /*0026*/ 	.short	(.L_7 - .L_6)
	.align		4
.L_6:
        /*0028*/ 	.word	index@(triton_poi_fused_convolution_28)
        /*002c*/ 	.word	0x00000000
.L_7:


//--------------------- .nv.info.triton_poi_fused_convolution_28 --------------------------
	.section	.nv.info.triton_poi_fused_convolution_28,"",@"SHT_CUDA_INFO"
	.sectionflags	@""
	.align	4


	//----- nvinfo : EIATTR_CUDA_API_VERSION
	.align		4
        /*0000*/ 	.byte	0x04, 0x37
        /*0002*/ 	.short	(.L_9 - .L_8)
.L_8:
        /*0004*/ 	.word	0x0000007c


	//----- nvinfo : EIATTR_KPARAM_INFO
	.align		4
.L_9:
        /*0008*/ 	.byte	0x04, 0x17
        /*000a*/ 	.short	(.L_11 - .L_10)
.L_10:
        /*000c*/ 	.word	0x00000000
        /*0010*/ 	.short	0x0002
        /*0012*/ 	.short	0x0010
        /*0014*/ 	.byte	0x00, 0xf0, 0x11, 0x00


	//----- nvinfo : EIATTR_KPARAM_INFO
	.align		4
.L_11:
        /*0018*/ 	.byte	0x04, 0x17
        /*001a*/ 	.short	(.L_13 - .L_12)
.L_12:
        /*001c*/ 	.word	0x00000000
        /*0020*/ 	.short	0x0001
        /*0022*/ 	.short	0x0008
        /*0024*/ 	.byte	0x00, 0xf4, 0x21, 0x00


	//----- nvinfo : EIATTR_KPARAM_INFO
	.align		4
.L_13:
        /*0028*/ 	.byte	0x04, 0x17
        /*002a*/ 	.short	(.L_15 - .L_14)
.L_14:
        /*002c*/ 	.word	0x00000000
        /*0030*/ 	.short	0x0000
        /*0032*/ 	.short	0x0000
        /*0034*/ 	.byte	0x00, 0xf4, 0x21, 0x00


	//----- nvinfo : EIATTR_SPARSE_MMA_MASK
	.align		4
.L_15:
        /*0038*/ 	.byte	0x03, 0x50
        /*003a*/ 	.short	0x0000


	//----- nvinfo : EIATTR_MAXREG_COUNT
	.align		4
        /*003c*/ 	.byte	0x03, 0x1b
        /*003e*/ 	.short	0x00ff


	//----- nvinfo : EIATTR_EXIT_INSTR_OFFSETS
	.align		4
        /*0040*/ 	.byte	0x04, 0x1c
        /*0042*/ 	.short	(.L_17 - .L_16)


	//   ....[0]....
.L_16:
        /*0044*/ 	.word	0x00000270


	//----- nvinfo : EIATTR_REQNTID
	.align		4
.L_17:
        /*0048*/ 	.byte	0x04, 0x10
        /*004a*/ 	.short	(.L_19 - .L_18)
.L_18:
        /*004c*/ 	.word	0x00000080
        /*0050*/ 	.word	0x00000001
        /*0054*/ 	.word	0x00000001


	//----- nvinfo : EIATTR_CBANK_PARAM_SIZE
	.align		4
.L_19:
        /*0058*/ 	.byte	0x03, 0x19
        /*005a*/ 	.short	0x0014


	//----- nvinfo : EIATTR_PARAM_CBANK
	.align		4
        /*005c*/ 	.byte	0x04, 0x0a
        /*005e*/ 	.short	(.L_21 - .L_20)
	.align		4
.L_20:
        /*0060*/ 	.word	index@(.nv.constant0.triton_poi_fused_convolution_28)
        /*0064*/ 	.short	0x0210
        /*0066*/ 	.short	0x0014


	//----- nvinfo : EIATTR_SW_WAR
	.align		4
.L_21:
        /*0068*/ 	.byte	0x04, 0x36
        /*006a*/ 	.short	(.L_23 - .L_22)
.L_22:
        /*006c*/ 	.word	0x00000008
.L_23:


//--------------------- .nv.callgraph             --------------------------
	.section	.nv.callgraph,"",@"SHT_CUDA_CALLGRAPH"
	.align	4
	.sectionentsize	8
	.align		4
        /*0000*/ 	.word	0x00000000
	.align		4
        /*0004*/ 	.word	0xffffffff
	.align		4
        /*0008*/ 	.word	0x00000000
	.align		4
        /*000c*/ 	.word	0xfffffffe
	.align		4
        /*0010*/ 	.word	0x00000000
	.align		4
        /*0014*/ 	.word	0xfffffffd
	.align		4
        /*0018*/ 	.word	0x00000000
	.align		4
        /*001c*/ 	.word	0xfffffffc


//--------------------- .text.triton_poi_fused_convolution_28 --------------------------
	.section	.text.triton_poi_fused_convolution_28,"ax",@progbits
	.align	128
        .global         triton_poi_fused_convolution_28
        .type           triton_poi_fused_convolution_28,@function
        .size           triton_poi_fused_convolution_28,(.L_x_1 - triton_poi_fused_convolution_28)
        .other          triton_poi_fused_convolution_28,@"STO_CUDA_ENTRY STV_DEFAULT"
triton_poi_fused_convolution_28:
.text.triton_poi_fused_convolution_28:
[----:B------:R-:W-:Y:S01]  /*0000*/  LDC R1, c[0x0][0x28] ;  /* 0x00000a00ff017b82 */ /* 0x000fe20000000800 */
[----:B------:R-:W1:Y:S07]  /*0010*/  S2R R0, SR_TID.X ;  /* 0x0000000000007919 */ /* 0x000e6e0000002100 */
[----:B------:R-:W2:Y:S01]  /*0020*/  LDC.64 R2, c[0x0][0x218] ;  /* 0x00008600ff027b82 */ /* 0x000ea20000000a00 */
[----:B------:R-:W-:Y:S01]  /*0030*/  ULDC.64 UR4, c[0x0][0x208] ;  /* 0x0000820000047ab9 */ /* 0x000fe20000000a00 */
[----:B------:R-:W3:Y:S06]  /*0040*/  S2R R9, SR_CTAID.X ;  /* 0x0000000000097919 */ /* 0x000eec0000002500 */
[----:B------:R-:W4:Y:S01]  /*0050*/  LDC.64 R4, c[0x0][0x210] ;  /* 0x00008400ff047b82 */ /* 0x000f220000000a00 */
[----:B-1----:R-:W-:-:S04]  /*0060*/  SHF.L.U32 R0, R0, 0x2, RZ ;  /* 0x0000000200007819 */ /* 0x002fc800000006ff */
[----:B------:R-:W-:-:S04]  /*0070*/  LOP3.LUT R0, R0, 0x1fc, RZ, 0xc0, !PT ;  /* 0x000001fc00007812 */ /* 0x000fc800078ec0ff */
[----:B---3--:R-:W-:-:S04]  /*0080*/  LEA R9, R9, R0, 0xa ;  /* 0x0000000009097211 */ /* 0x008fc800078e50ff */
[----:B------:R-:W-:Y:S01]  /*0090*/  IADD3 R0, R9, 0x200, RZ ;  /* 0x0000020009007810 */ /* 0x000fe20007ffe0ff */
[----:B------:R-:W-:-:S04]  /*00a0*/  IMAD.HI R6, R9, 0x78787879, RZ ;  /* 0x7878787909067827 */ /* 0x000fc800078e02ff */
[----:B------:R-:W-:Y:S01]  /*00b0*/  IMAD.HI R0, R0, 0x78787879, RZ ;  /* 0x7878787900007827 */ /* 0x000fe200078e02ff */
[----:B------:R-:W-:-:S03]  /*00c0*/  SHF.R.U32.HI R7, RZ, 0x1f, R6 ;  /* 0x0000001fff077819 */ /* 0x000fc60000011606 */
[----:B----4-:R-:W-:Y:S01]  /*00d0*/  IMAD.WIDE R8, R9, 0x4, R4 ;  /* 0x0000000409087825 */ /* 0x010fe200078e0204 */
[----:B------:R-:W-:Y:S02]  /*00e0*/  SHF.R.U32.HI R11, RZ, 0x1f, R0 ;  /* 0x0000001fff0b7819 */ /* 0x000fe40000011600 */
[----:B------:R-:W-:Y:S02]  /*00f0*/  LEA.HI.SX32 R7, R6, R7, 0x15 ;  /* 0x0000000706077211 */ /* 0x000fe400078faaff */
[----:B------:R-:W-:Y:S02]  /*0100*/  LEA.HI.SX32 R11, R0, R11, 0x15 ;  /* 0x0000000b000b7211 */ /* 0x000fe400078faaff */
[----:B------:R-:W-:Y:S02]  /*0110*/  LEA.HI R0, R7, R7, RZ, 0x7 ;  /* 0x0000000707007211 */ /* 0x000fe400078f38ff */
[----:B------:R-:W-:Y:S02]  /*0120*/  LEA.HI R6, R11, R11, RZ, 0x7 ;  /* 0x0000000b0b067211 */ /* 0x000fe400078f38ff */
[----:B------:R-:W-:-:S02]  /*0130*/  LOP3.LUT R0, R0, 0xffffff80, RZ, 0xc0, !PT ;  /* 0xffffff8000007812 */ /* 0x000fc400078ec0ff */
[----:B------:R-:W-:Y:S02]  /*0140*/  LOP3.LUT R6, R6, 0xffffff80, RZ, 0xc0, !PT ;  /* 0xffffff8006067812 */ /* 0x000fe400078ec0ff */
[----:B------:R-:W-:Y:S02]  /*0150*/  IADD3 R7, R7, -R0, RZ ;  /* 0x8000000007077210 */ /* 0x000fe40007ffe0ff */
[----:B------:R-:W-:-:S03]  /*0160*/  IADD3 R13, R11, -R6, RZ ;  /* 0x800000060b0d7210 */ /* 0x000fc60007ffe0ff */
[--C-:B--2---:R-:W-:Y:S02]  /*0170*/  IMAD.WIDE R10, R7, 0x4, R2.reuse ;  /* 0x00000004070a7825 */ /* 0x104fe400078e0202 */
[----:B------:R-:W2:Y:S02]  /*0180*/  LDG.E.128 R4, desc[UR4][R8.64] ;  /* 0x0000000408047981 */ /* 0x000ea4000c1e1d00 */
[----:B------:R-:W-:Y:S02]  /*0190*/  IMAD.WIDE R2, R13, 0x4, R2 ;  /* 0x000000040d027825 */ /* 0x000fe400078e0202 */
[----:B------:R-:W2:Y:S04]  /*01a0*/  LDG.E.EL R10, desc[UR4][R10.64] ;  /* 0x000000040a0a7981 */ /* 0x000ea8000c2e1900 */
[----:B------:R-:W3:Y:S04]  /*01b0*/  LDG.E.EL R2, desc[UR4][R2.64] ;  /* 0x0000000402027981 */ /* 0x000ee8000c2e1900 */
[----:B------:R-:W3:Y:S01]  /*01c0*/  LDG.E.128 R12, desc[UR4][R8.64+0x800] ;  /* 0x00080004080c7981 */ /* 0x000ee2000c1e1d00 */
[--C-:B--2---:R-:W-:Y:S01]  /*01d0*/  FADD R4, R4, R10.reuse ;  /* 0x0000000a04047221 */ /* 0x104fe20000000000 */
[--C-:B------:R-:W-:Y:S01]  /*01e0*/  FADD R5, R5, R10.reuse ;  /* 0x0000000a05057221 */ /* 0x100fe20000000000 */
[--C-:B------:R-:W-:Y:S01]  /*01f0*/  FADD R6, R6, R10.reuse ;  /* 0x0000000a06067221 */ /* 0x100fe20000000000 */
[----:B------:R-:W-:Y:S01]  /*0200*/  FADD R7, R7, R10 ;  /* 0x0000000a07077221 */ /* 0x000fe20000000000 */
[--C-:B---3--:R-:W-:Y:S01]  /*0210*/  FADD R12, R12, R2.reuse ;  /* 0x000000020c0c7221 */ /* 0x108fe20000000000 */
[--C-:B------:R-:W-:Y:S01]  /*0220*/  FADD R13, R13, R2.reuse ;  /* 0x000000020d0d7221 */ /* 0x100fe20000000000 */
[--C-:B------:R-:W-:Y:S01]  /*0230*/  FADD R14, R14, R2.reuse ;  /* 0x000000020e0e7221 */ /* 0x100fe20000000000 */
[----:B------:R-:W-:Y:S01]  /*0240*/  FADD R15, R15, R2 ;  /* 0x000000020f0f7221 */ /* 0x000fe20000000000 */
[----:B------:R-:W-:Y:S04]  /*0250*/  STG.E.128 desc[UR4][R8.64], R4 ;  /* 0x0000000408007986 */ /* 0x000fe8000c101d04 */
[----:B------:R-:W-:Y:S01]  /*0260*/  STG.E.128 desc[UR4][R8.64+0x800], R12 ;  /* 0x0008000c08007986 */ /* 0x000fe2000c101d04 */
[----:B------:R-:W-:Y:S05]  /*0270*/  EXIT ;  /* 0x000000000000794d */ /* 0x000fea0003800000 */
.L_x_0:
[----:B------:R-:W-:-:S00]  /*0280*/  BRA `(.L_x_0) ;  /* 0xfffffffc00fc7947 */ /* 0x000fc0000383ffff */
[----:B------:R-:W-:-:S00]  /*0290*/  NOP ;  /* 0x0000000000007918 */ /* 0x000fc00000000000 */
        /* <DEDUP_REMOVED lines=14> */
.L_x_1:


//--------------------- .nv.constant0.triton_poi_fused_convolution_28 --------------------------
	.section	.nv.constant0.triton_poi_fused_convolution_28,"a",@progbits
	.sectionflags	@""
	.align	4
.nv.constant0.triton_poi_fused_convolution_28:
	.zero		548
